//
// Generated by NVIDIA NVVM Compiler
//
// Compiler Build ID: CL-36424714
// Cuda compilation tools, release 13.0, V13.0.88
// Based on NVVM 20.0.0
//

.version 9.0
.target sm_100
.address_size 64

	// .globl	_Z27tiled_matrix_multiplicationPiS_S_
// _ZZ27tiled_matrix_multiplicationPiS_S_E2As has been demoted
// _ZZ27tiled_matrix_multiplicationPiS_S_E2Bs has been demoted

.visible .entry _Z27tiled_matrix_multiplicationPiS_S_(
	.param .u64 .ptr .align 1 _Z27tiled_matrix_multiplicationPiS_S__param_0,
	.param .u64 .ptr .align 1 _Z27tiled_matrix_multiplicationPiS_S__param_1,
	.param .u64 .ptr .align 1 _Z27tiled_matrix_multiplicationPiS_S__param_2
)
{
	.reg .b32 	%r<283>;
	.reg .b64 	%rd<13>;
	// demoted variable
	.shared .align 4 .b8 _ZZ27tiled_matrix_multiplicationPiS_S_E2As[1024];
	// demoted variable
	.shared .align 4 .b8 _ZZ27tiled_matrix_multiplicationPiS_S_E2Bs[1024];
	ld.param.u64 	%rd1, [_Z27tiled_matrix_multiplicationPiS_S__param_0];
	ld.param.u64 	%rd2, [_Z27tiled_matrix_multiplicationPiS_S__param_1];
	ld.param.u64 	%rd3, [_Z27tiled_matrix_multiplicationPiS_S__param_2];
	cvta.to.global.u64 	%rd4, %rd2;
	cvta.to.global.u64 	%rd5, %rd1;
	mov.u32 	%r1, %ctaid.x;
	mov.u32 	%r2, %ctaid.y;
	mov.u32 	%r3, %tid.x;
	mov.u32 	%r4, %tid.y;
	shl.b32 	%r5, %r1, 4;
	add.s32 	%r6, %r5, %r3;
	shl.b32 	%r7, %r2, 10;
	shl.b32 	%r8, %r4, 6;
	add.s32 	%r9, %r7, %r8;
	add.s32 	%r10, %r3, %r9;
	mov.u32 	%r11, _ZZ27tiled_matrix_multiplicationPiS_S_E2As;
	add.s32 	%r12, %r11, %r8;
	shl.b32 	%r13, %r3, 2;
	add.s32 	%r14, %r12, %r13;
	add.s32 	%r15, %r6, %r8;
	mov.u32 	%r16, _ZZ27tiled_matrix_multiplicationPiS_S_E2Bs;
	add.s32 	%r17, %r16, %r13;
	add.s32 	%r18, %r17, %r8;
	mul.wide.u32 	%rd6, %r10, 4;
	add.s64 	%rd7, %rd5, %rd6;
	ld.global.u32 	%r19, [%rd7];
	st.shared.u32 	[%r14], %r19;
	mul.wide.u32 	%rd8, %r15, 4;
	add.s64 	%rd9, %rd4, %rd8;
	ld.global.u32 	%r20, [%rd9];
	st.shared.u32 	[%r18], %r20;
	bar.sync 	0;
	ld.shared.u32 	%r21, [%r12];
	ld.shared.u32 	%r22, [%r17];
	add.s32 	%r23, %r21, %r22;
	ld.shared.u32 	%r24, [%r12+4];
	ld.shared.u32 	%r25, [%r17+64];
	add.s32 	%r26, %r24, %r23;
	add.s32 	%r27, %r26, %r25;
	ld.shared.u32 	%r28, [%r12+8];
	ld.shared.u32 	%r29, [%r17+128];
	add.s32 	%r30, %r28, %r27;
	add.s32 	%r31, %r30, %r29;
	ld.shared.u32 	%r32, [%r12+12];
	ld.shared.u32 	%r33, [%r17+192];
	add.s32 	%r34, %r32, %r31;
	add.s32 	%r35, %r34, %r33;
	ld.shared.u32 	%r36, [%r12+16];
	ld.shared.u32 	%r37, [%r17+256];
	add.s32 	%r38, %r36, %r35;
	add.s32 	%r39, %r38, %r37;
	ld.shared.u32 	%r40, [%r12+20];
	ld.shared.u32 	%r41, [%r17+320];
	add.s32 	%r42, %r40, %r39;
	add.s32 	%r43, %r42, %r41;
	ld.shared.u32 	%r44, [%r12+24];
	ld.shared.u32 	%r45, [%r17+384];
	add.s32 	%r46, %r44, %r43;
	add.s32 	%r47, %r46, %r45;
	ld.shared.u32 	%r48, [%r12+28];
	ld.shared.u32 	%r49, [%r17+448];
	add.s32 	%r50, %r48, %r47;
	add.s32 	%r51, %r50, %r49;
	ld.shared.u32 	%r52, [%r12+32];
	ld.shared.u32 	%r53, [%r17+512];
	add.s32 	%r54, %r52, %r51;
	add.s32 	%r55, %r54, %r53;
	ld.shared.u32 	%r56, [%r12+36];
	ld.shared.u32 	%r57, [%r17+576];
	add.s32 	%r58, %r56, %r55;
	add.s32 	%r59, %r58, %r57;
	ld.shared.u32 	%r60, [%r12+40];
	ld.shared.u32 	%r61, [%r17+640];
	add.s32 	%r62, %r60, %r59;
	add.s32 	%r63, %r62, %r61;
	ld.shared.u32 	%r64, [%r12+44];
	ld.shared.u32 	%r65, [%r17+704];
	add.s32 	%r66, %r64, %r63;
	add.s32 	%r67, %r66, %r65;
	ld.shared.u32 	%r68, [%r12+48];
	ld.shared.u32 	%r69, [%r17+768];
	add.s32 	%r70, %r68, %r67;
	add.s32 	%r71, %r70, %r69;
	ld.shared.u32 	%r72, [%r12+52];
	ld.shared.u32 	%r73, [%r17+832];
	add.s32 	%r74, %r72, %r71;
	add.s32 	%r75, %r74, %r73;
	ld.shared.u32 	%r76, [%r12+56];
	ld.shared.u32 	%r77, [%r17+896];
	add.s32 	%r78, %r76, %r75;
	add.s32 	%r79, %r78, %r77;
	ld.shared.u32 	%r80, [%r12+60];
	ld.shared.u32 	%r81, [%r17+960];
	add.s32 	%r82, %r80, %r79;
	add.s32 	%r83, %r82, %r81;
	bar.sync 	0;
	ld.global.u32 	%r84, [%rd7+64];
	st.shared.u32 	[%r14], %r84;
	ld.global.u32 	%r85, [%rd9+4096];
	st.shared.u32 	[%r18], %r85;
	bar.sync 	0;
	ld.shared.u32 	%r86, [%r12];
	ld.shared.u32 	%r87, [%r17];
	add.s32 	%r88, %r86, %r83;
	add.s32 	%r89, %r88, %r87;
	ld.shared.u32 	%r90, [%r12+4];
	ld.shared.u32 	%r91, [%r17+64];
	add.s32 	%r92, %r90, %r89;
	add.s32 	%r93, %r92, %r91;
	ld.shared.u32 	%r94, [%r12+8];
	ld.shared.u32 	%r95, [%r17+128];
	add.s32 	%r96, %r94, %r93;
	add.s32 	%r97, %r96, %r95;
	ld.shared.u32 	%r98, [%r12+12];
	ld.shared.u32 	%r99, [%r17+192];
	add.s32 	%r100, %r98, %r97;
	add.s32 	%r101, %r100, %r99;
	ld.shared.u32 	%r102, [%r12+16];
	ld.shared.u32 	%r103, [%r17+256];
	add.s32 	%r104, %r102, %r101;
	add.s32 	%r105, %r104, %r103;
	ld.shared.u32 	%r106, [%r12+20];
	ld.shared.u32 	%r107, [%r17+320];
	add.s32 	%r108, %r106, %r105;
	add.s32 	%r109, %r108, %r107;
	ld.shared.u32 	%r110, [%r12+24];
	ld.shared.u32 	%r111, [%r17+384];
	add.s32 	%r112, %r110, %r109;
	add.s32 	%r113, %r112, %r111;
	ld.shared.u32 	%r114, [%r12+28];
	ld.shared.u32 	%r115, [%r17+448];
	add.s32 	%r116, %r114, %r113;
	add.s32 	%r117, %r116, %r115;
	ld.shared.u32 	%r118, [%r12+32];
	ld.shared.u32 	%r119, [%r17+512];
	add.s32 	%r120, %r118, %r117;
	add.s32 	%r121, %r120, %r119;
	ld.shared.u32 	%r122, [%r12+36];
	ld.shared.u32 	%r123, [%r17+576];
	add.s32 	%r124, %r122, %r121;
	add.s32 	%r125, %r124, %r123;
	ld.shared.u32 	%r126, [%r12+40];
	ld.shared.u32 	%r127, [%r17+640];
	add.s32 	%r128, %r126, %r125;
	add.s32 	%r129, %r128, %r127;
	ld.shared.u32 	%r130, [%r12+44];
	ld.shared.u32 	%r131, [%r17+704];
	add.s32 	%r132, %r130, %r129;
	add.s32 	%r133, %r132, %r131;
	ld.shared.u32 	%r134, [%r12+48];
	ld.shared.u32 	%r135, [%r17+768];
	add.s32 	%r136, %r134, %r133;
	add.s32 	%r137, %r136, %r135;
	ld.shared.u32 	%r138, [%r12+52];
	ld.shared.u32 	%r139, [%r17+832];
	add.s32 	%r140, %r138, %r137;
	add.s32 	%r141, %r140, %r139;
	ld.shared.u32 	%r142, [%r12+56];
	ld.shared.u32 	%r143, [%r17+896];
	add.s32 	%r144, %r142, %r141;
	add.s32 	%r145, %r144, %r143;
	ld.shared.u32 	%r146, [%r12+60];
	ld.shared.u32 	%r147, [%r17+960];
	add.s32 	%r148, %r146, %r145;
	add.s32 	%r149, %r148, %r147;
	bar.sync 	0;
	ld.global.u32 	%r150, [%rd7+128];
	st.shared.u32 	[%r14], %r150;
	ld.global.u32 	%r151, [%rd9+8192];
	st.shared.u32 	[%r18], %r151;
	bar.sync 	0;
	ld.shared.u32 	%r152, [%r12];
	ld.shared.u32 	%r153, [%r17];
	add.s32 	%r154, %r152, %r149;
	add.s32 	%r155, %r154, %r153;
	ld.shared.u32 	%r156, [%r12+4];
	ld.shared.u32 	%r157, [%r17+64];
	add.s32 	%r158, %r156, %r155;
	add.s32 	%r159, %r158, %r157;
	ld.shared.u32 	%r160, [%r12+8];
	ld.shared.u32 	%r161, [%r17+128];
	add.s32 	%r162, %r160, %r159;
	add.s32 	%r163, %r162, %r161;
	ld.shared.u32 	%r164, [%r12+12];
	ld.shared.u32 	%r165, [%r17+192];
	add.s32 	%r166, %r164, %r163;
	add.s32 	%r167, %r166, %r165;
	ld.shared.u32 	%r168, [%r12+16];
	ld.shared.u32 	%r169, [%r17+256];
	add.s32 	%r170, %r168, %r167;
	add.s32 	%r171, %r170, %r169;
	ld.shared.u32 	%r172, [%r12+20];
	ld.shared.u32 	%r173, [%r17+320];
	add.s32 	%r174, %r172, %r171;
	add.s32 	%r175, %r174, %r173;
	ld.shared.u32 	%r176, [%r12+24];
	ld.shared.u32 	%r177, [%r17+384];
	add.s32 	%r178, %r176, %r175;
	add.s32 	%r179, %r178, %r177;
	ld.shared.u32 	%r180, [%r12+28];
	ld.shared.u32 	%r181, [%r17+448];
	add.s32 	%r182, %r180, %r179;
	add.s32 	%r183, %r182, %r181;
	ld.shared.u32 	%r184, [%r12+32];
	ld.shared.u32 	%r185, [%r17+512];
	add.s32 	%r186, %r184, %r183;
	add.s32 	%r187, %r186, %r185;
	ld.shared.u32 	%r188, [%r12+36];
	ld.shared.u32 	%r189, [%r17+576];
	add.s32 	%r190, %r188, %r187;
	add.s32 	%r191, %r190, %r189;
	ld.shared.u32 	%r192, [%r12+40];
	ld.shared.u32 	%r193, [%r17+640];
	add.s32 	%r194, %r192, %r191;
	add.s32 	%r195, %r194, %r193;
	ld.shared.u32 	%r196, [%r12+44];
	ld.shared.u32 	%r197, [%r17+704];
	add.s32 	%r198, %r196, %r195;
	add.s32 	%r199, %r198, %r197;
	ld.shared.u32 	%r200, [%r12+48];
	ld.shared.u32 	%r201, [%r17+768];
	add.s32 	%r202, %r200, %r199;
	add.s32 	%r203, %r202, %r201;
	ld.shared.u32 	%r204, [%r12+52];
	ld.shared.u32 	%r205, [%r17+832];
	add.s32 	%r206, %r204, %r203;
	add.s32 	%r207, %r206, %r205;
	ld.shared.u32 	%r208, [%r12+56];
	ld.shared.u32 	%r209, [%r17+896];
	add.s32 	%r210, %r208, %r207;
	add.s32 	%r211, %r210, %r209;
	ld.shared.u32 	%r212, [%r12+60];
	ld.shared.u32 	%r213, [%r17+960];
	add.s32 	%r214, %r212, %r211;
	add.s32 	%r215, %r214, %r213;
	bar.sync 	0;
	ld.global.u32 	%r216, [%rd7+192];
	st.shared.u32 	[%r14], %r216;
	ld.global.u32 	%r217, [%rd9+12288];
	st.shared.u32 	[%r18], %r217;
	bar.sync 	0;
	ld.shared.u32 	%r218, [%r12];
	ld.shared.u32 	%r219, [%r17];
	add.s32 	%r220, %r218, %r215;
	add.s32 	%r221, %r220, %r219;
	ld.shared.u32 	%r222, [%r12+4];
	ld.shared.u32 	%r223, [%r17+64];
	add.s32 	%r224, %r222, %r221;
	add.s32 	%r225, %r224, %r223;
	ld.shared.u32 	%r226, [%r12+8];
	ld.shared.u32 	%r227, [%r17+128];
	add.s32 	%r228, %r226, %r225;
	add.s32 	%r229, %r228, %r227;
	ld.shared.u32 	%r230, [%r12+12];
	ld.shared.u32 	%r231, [%r17+192];
	add.s32 	%r232, %r230, %r229;
	add.s32 	%r233, %r232, %r231;
	ld.shared.u32 	%r234, [%r12+16];
	ld.shared.u32 	%r235, [%r17+256];
	add.s32 	%r236, %r234, %r233;
	add.s32 	%r237, %r236, %r235;
	ld.shared.u32 	%r238, [%r12+20];
	ld.shared.u32 	%r239, [%r17+320];
	add.s32 	%r240, %r238, %r237;
	add.s32 	%r241, %r240, %r239;
	ld.shared.u32 	%r242, [%r12+24];
	ld.shared.u32 	%r243, [%r17+384];
	add.s32 	%r244, %r242, %r241;
	add.s32 	%r245, %r244, %r243;
	ld.shared.u32 	%r246, [%r12+28];
	ld.shared.u32 	%r247, [%r17+448];
	add.s32 	%r248, %r246, %r245;
	add.s32 	%r249, %r248, %r247;
	ld.shared.u32 	%r250, [%r12+32];
	ld.shared.u32 	%r251, [%r17+512];
	add.s32 	%r252, %r250, %r249;
	add.s32 	%r253, %r252, %r251;
	ld.shared.u32 	%r254, [%r12+36];
	ld.shared.u32 	%r255, [%r17+576];
	add.s32 	%r256, %r254, %r253;
	add.s32 	%r257, %r256, %r255;
	ld.shared.u32 	%r258, [%r12+40];
	ld.shared.u32 	%r259, [%r17+640];
	add.s32 	%r260, %r258, %r257;
	add.s32 	%r261, %r260, %r259;
	ld.shared.u32 	%r262, [%r12+44];
	ld.shared.u32 	%r263, [%r17+704];
	add.s32 	%r264, %r262, %r261;
	add.s32 	%r265, %r264, %r263;
	ld.shared.u32 	%r266, [%r12+48];
	ld.shared.u32 	%r267, [%r17+768];
	add.s32 	%r268, %r266, %r265;
	add.s32 	%r269, %r268, %r267;
	ld.shared.u32 	%r270, [%r12+52];
	ld.shared.u32 	%r271, [%r17+832];
	add.s32 	%r272, %r270, %r269;
	add.s32 	%r273, %r272, %r271;
	ld.shared.u32 	%r274, [%r12+56];
	ld.shared.u32 	%r275, [%r17+896];
	add.s32 	%r276, %r274, %r273;
	add.s32 	%r277, %r276, %r275;
	ld.shared.u32 	%r278, [%r12+60];
	ld.shared.u32 	%r279, [%r17+960];
	add.s32 	%r280, %r278, %r277;
	add.s32 	%r281, %r280, %r279;
	bar.sync 	0;
	cvta.to.global.u64 	%rd10, %rd3;
	add.s32 	%r282, %r9, %r6;
	mul.wide.u32 	%rd11, %r282, 4;
	add.s64 	%rd12, %rd10, %rd11;
	st.global.u32 	[%rd12], %r281;
	ret;

}


// ===== COMPILED SASS (sm_100) =====

	.target	sm_100

	.elftype	@"ET_EXEC"


//--------------------- .note.nv.tkinfo           --------------------------
	.section	.note.nv.tkinfo,"",@"SHT_NOTE"
	.sectionflags	@"SHF_NOTE_NV_TKINFO"
	.tkinfo
        /*0018*/ 	.word	0x00000002
        /*0030*/ 	.string	""
        /*0030*/ 	.string	"ptxas"
        /*0030*/ 	.string	"Cuda compilation tools, release 13.0, V13.0.88"
        /*0030*/ 	.string	"Build cuda_13.0.r13.0/compiler.36424714_0"
        /*0030*/ 	.string	"-arch sm_100 -m 64 "



//--------------------- .note.nv.cuinfo           --------------------------
	.section	.note.nv.cuinfo,"",@"SHT_NOTE"
	.sectionflags	@"SHF_NOTE_NV_CUINFO"
        /*0018*/ 	.short	0x0002
        /*001a*/ 	.short	0x0064
        /*001c*/ 	.short	0x0082
	.zero		2


//--------------------- .nv.info                  --------------------------
	.section	.nv.info,"",@"SHT_CUDA_INFO"
	.align	4


	//----- nvinfo : EIATTR_REGCOUNT
	.align		4
        /*0000*/ 	.byte	0x04, 0x2f
        /*0002*/ 	.short	(.L_1 - .L_0)
	.align		4
.L_0:
        /*0004*/ 	.word	index@(_Z27tiled_matrix_multiplicationPiS_S_)
        /*0008*/ 	.word	0x00000023


	//----- nvinfo : EIATTR_FRAME_SIZE
	.align		4
.L_1:
        /*000c*/ 	.byte	0x04, 0x11
        /*000e*/ 	.short	(.L_3 - .L_2)
	.align		4
.L_2:
        /*0010*/ 	.word	index@(_Z27tiled_matrix_multiplicationPiS_S_)
        /*0014*/ 	.word	0x00000000


	//----- nvinfo : EIATTR_MIN_STACK_SIZE
	.align		4
.L_3:
        /*0018*/ 	.byte	0x04, 0x12
        /*001a*/ 	.short	(.L_5 - .L_4)
	.align		4
.L_4:
        /*001c*/ 	.word	index@(_Z27tiled_matrix_multiplicationPiS_S_)
        /*0020*/ 	.word	0x00000000
.L_5:


//--------------------- .nv.compat                --------------------------
	.section	.nv.compat,"",@"SHT_CUDA_COMPAT_INFO"
	.align	4
        /*0000*/ 	.byte	0x02, 0x09, 0x00, 0x00, 0x02, 0x02, 0x01, 0x00, 0x02, 0x05, 0x05, 0x00, 0x03, 0x07, 0x01, 0x01
        /*0010*/ 	.byte	0x02, 0x03, 0x00, 0x00, 0x02, 0x06, 0x01, 0x00, 0x04, 0x0b, 0x08, 0x00, 0x09, 0x00, 0x00, 0x00
        /*0020*/ 	.byte	0x00, 0x00, 0x00, 0x00


//--------------------- .nv.info._Z27tiled_matrix_multiplicationPiS_S_ --------------------------
	.section	.nv.info._Z27tiled_matrix_multiplicationPiS_S_,"",@"SHT_CUDA_INFO"
	.sectionflags	@""
	.align	4


	//----- nvinfo : EIATTR_CUDA_API_VERSION
	.align		4
        /*0000*/ 	.byte	0x04, 0x37
        /*0002*/ 	.short	(.L_7 - .L_6)
.L_6:
        /*0004*/ 	.word	0x00000082


	//----- nvinfo : EIATTR_KPARAM_INFO
	.align		4
.L_7:
        /*0008*/ 	.byte	0x04, 0x17
        /*000a*/ 	.short	(.L_9 - .L_8)
.L_8:
        /*000c*/ 	.word	0x00000000
        /*0010*/ 	.short	0x0002
        /*0012*/ 	.short	0x0010
        /*0014*/ 	.byte	0x00, 0xf5, 0x21, 0x00


	//----- nvinfo : EIATTR_KPARAM_INFO
	.align		4
.L_9:
        /*0018*/ 	.byte	0x04, 0x17
        /*001a*/ 	.short	(.L_11 - .L_10)
.L_10:
        /*001c*/ 	.word	0x00000000
        /*0020*/ 	.short	0x0001
        /*0022*/ 	.short	0x0008
        /*0024*/ 	.byte	0x00, 0xf5, 0x21, 0x00


	//----- nvinfo : EIATTR_KPARAM_INFO
	.align		4
.L_11:
        /*0028*/ 	.byte	0x04, 0x17
        /*002a*/ 	.short	(.L_13 - .L_12)
.L_12:
        /*002c*/ 	.word	0x00000000
        /*0030*/ 	.short	0x0000
        /*0032*/ 	.short	0x0000
        /*0034*/ 	.byte	0x00, 0xf5, 0x21, 0x00


	//----- nvinfo : EIATTR_SPARSE_MMA_MASK
	.align		4
.L_13:
        /*0038*/ 	.byte	0x03, 0x50
        /*003a*/ 	.short	0x0000


	//----- nvinfo : EIATTR_MAXREG_COUNT
	.align		4
        /*003c*/ 	.byte	0x03, 0x1b
        /*003e*/ 	.short	0x00ff


	//----- nvinfo : EIATTR_NUM_BARRIERS
	.align		4
        /*0040*/ 	.byte	0x02, 0x4c
        /*0042*/ 	.byte	0x01
	.zero		1


	//----- nvinfo : EIATTR_MERCURY_ISA_VERSION
	.align		4
        /*0044*/ 	.byte	0x03, 0x5f
        /*0046*/ 	.short	0x0101


	//----- nvinfo : EIATTR_VRC_CTA_INIT_COUNT
	.align		4
        /*0048*/ 	.byte	0x02, 0x4a
	.zero		1
	.zero		1


	//----- nvinfo : EIATTR_EXIT_INSTR_OFFSETS
	.align		4
        /*004c*/ 	.byte	0x04, 0x1c
        /*004e*/ 	.short	(.L_15 - .L_14)


	//   ....[0]....
.L_14:
        /*0050*/ 	.word	0x00000c40


	//----- nvinfo : EIATTR_CBANK_PARAM_SIZE
	.align		4
.L_15:
        /*0054*/ 	.byte	0x03, 0x19
        /*0056*/ 	.short	0x0018


	//----- nvinfo : EIATTR_PARAM_CBANK
	.align		4
        /*0058*/ 	.byte	0x04, 0x0a
        /*005a*/ 	.short	(.L_17 - .L_16)
	.align		4
.L_16:
        /*005c*/ 	.word	index@(.nv.constant0._Z27tiled_matrix_multiplicationPiS_S_)
        /*0060*/ 	.short	0x0380
        /*0062*/ 	.short	0x0018


	//----- nvinfo : EIATTR_SW_WAR
	.align		4
.L_17:
        /*0064*/ 	.byte	0x04, 0x36
        /*0066*/ 	.short	(.L_19 - .L_18)
.L_18:
        /*0068*/ 	.word	0x00000008
.L_19:


//--------------------- .nv.callgraph             --------------------------
	.section	.nv.callgraph,"",@"SHT_CUDA_CALLGRAPH"
	.align	4
	.sectionentsize	8
	.align		4
        /*0000*/ 	.word	0x00000000
	.align		4
        /*0004*/ 	.word	0xffffffff
	.align		4
        /*0008*/ 	.word	0x00000000
	.align		4
        /*000c*/ 	.word	0xfffffffe
	.align		4
        /*0010*/ 	.word	0x00000000
	.align		4
        /*0014*/ 	.word	0xfffffffd
	.align		4
        /*0018*/ 	.word	0x00000000
	.align		4
        /*001c*/ 	.word	0xfffffffc


//--------------------- .text._Z27tiled_matrix_multiplicationPiS_S_ --------------------------
	.section	.text._Z27tiled_matrix_multiplicationPiS_S_,"ax",@progbits
	.align	128
        .global         _Z27tiled_matrix_multiplicationPiS_S_
        .type           _Z27tiled_matrix_multiplicationPiS_S_,@function
        .size           _Z27tiled_matrix_multiplicationPiS_S_,(.L_x_1 - _Z27tiled_matrix_multiplicationPiS_S_)
        .other          _Z27tiled_matrix_multiplicationPiS_S_,@"STO_CUDA_ENTRY STV_DEFAULT"
_Z27tiled_matrix_multiplicationPiS_S_:
.text._Z27tiled_matrix_multiplicationPiS_S_:
[----:B------:R-:W-:Y:S01]  /*0000*/  LDC R1, c[0x0][0x37c] ;  /* 0x0000df00ff017b82 */ /* 0x000fe20000000800 */
[----:B------:R-:W0:Y:S07]  /*0010*/  S2R R3, SR_TID.Y ;  /* 0x0000000000037919 */ /* 0x000e2e0000002200 */
[----:B------:R-:W1:Y:S01]  /*0020*/  LDC.64 R22, c[0x0][0x380] ;  /* 0x0000e000ff167b82 */ /* 0x000e620000000a00 */
[----:B------:R-:W2:Y:S01]  /*0030*/  LDCU.64 UR8, c[0x0][0x358] ;  /* 0x00006b00ff0877ac */ /* 0x000ea20008000a00 */
[----:B------:R-:W3:Y:S01]  /*0040*/  S2R R0, SR_CTAID.Y ;  /* 0x0000000000007919 */ /* 0x000ee20000002600 */
[----:B------:R-:W4:Y:S05]  /*0050*/  S2R R9, SR_TID.X ;  /* 0x0000000000097919 */ /* 0x000f2a0000002100 */
[----:B------:R-:W5:Y:S01]  /*0060*/  LDC.64 R20, c[0x0][0x388] ;  /* 0x0000e200ff147b82 */ /* 0x000f620000000a00 */
[----:B------:R-:W2:Y:S01]  /*0070*/  S2R R16, SR_CTAID.X ;  /* 0x0000000000107919 */ /* 0x000ea20000002500 */
[----:B0-----:R-:W-:-:S04]  /*0080*/  IMAD.SHL.U32 R3, R3, 0x40, RZ ;  /* 0x0000004003037824 */ /* 0x001fc800078e00ff */
[----:B---3--:R-:W-:-:S04]  /*0090*/  IMAD R0, R0, 0x400, R3 ;  /* 0x0000040000007824 */ /* 0x008fc800078e0203 */
[--C-:B----4-:R-:W-:Y:S02]  /*00a0*/  IMAD.IADD R5, R0, 0x1, R9.reuse ;  /* 0x0000000100057824 */ /* 0x110fe400078e0209 */
[----:B--2---:R-:W-:Y:S02]  /*00b0*/  IMAD R16, R16, 0x10, R9 ;  /* 0x0000001010107824 */ /* 0x004fe400078e0209 */
[----:B-1----:R-:W-:-:S04]  /*00c0*/  IMAD.WIDE.U32 R22, R5, 0x4, R22 ;  /* 0x0000000405167825 */ /* 0x002fc800078e0016 */
[----:B------:R-:W-:Y:S01]  /*00d0*/  IMAD.IADD R7, R16, 0x1, R3 ;  /* 0x0000000110077824 */ /* 0x000fe200078e0203 */
[----:B------:R-:W2:Y:S03]  /*00e0*/  LDG.E R15, desc[UR8][R22.64] ;  /* 0x00000008160f7981 */ /* 0x000ea6000c1e1900 */
[----:B-----5:R-:W-:-:S05]  /*00f0*/  IMAD.WIDE.U32 R20, R7, 0x4, R20 ;  /* 0x0000000407147825 */ /* 0x020fca00078e0014 */
[----:B------:R-:W3:Y:S01]  /*0100*/  LDG.E R14, desc[UR8][R20.64] ;  /* 0x00000008140e7981 */ /* 0x000ee2000c1e1900 */
[----:B------:R-:W0:Y:S01]  /*0110*/  S2UR UR6, SR_CgaCtaId ;  /* 0x00000000000679c3 */ /* 0x000e220000008800 */
[----:B------:R-:W-:Y:S02]  /*0120*/  UMOV UR4, 0x400 ;  /* 0x0000040000047882 */ /* 0x000fe40000000000 */
[----:B------:R-:W-:Y:S02]  /*0130*/  UIADD3 UR5, UPT, UPT, UR4, 0x400, URZ ;  /* 0x0000040004057890 */ /* 0x000fe4000fffe0ff */
[----:B0-----:R-:W-:Y:S02]  /*0140*/  ULEA UR4, UR6, UR4, 0x18 ;  /* 0x0000000406047291 */ /* 0x001fe4000f8ec0ff */
[----:B------:R-:W-:-:S04]  /*0150*/  ULEA UR5, UR6, UR5, 0x18 ;  /* 0x0000000506057291 */ /* 0x000fc8000f8ec0ff */
[----:B------:R-:W-:Y:S02]  /*0160*/  VIADD R18, R3, UR4 ;  /* 0x0000000403127c36 */ /* 0x000fe40008000000 */
[C---:B------:R-:W-:Y:S02]  /*0170*/  LEA R2, R9.reuse, UR5, 0x2 ;  /* 0x0000000509027c11 */ /* 0x040fe4000f8e10ff */
[----:B------:R-:W-:-:S03]  /*0180*/  IMAD R18, R9, 0x4, R18 ;  /* 0x0000000409127824 */ /* 0x000fc600078e0212 */
[----:B------:R-:W-:Y:S02]  /*0190*/  IMAD.IADD R17, R3, 0x1, R2 ;  /* 0x0000000103117824 */ /* 0x000fe400078e0202 */
[----:B--2---:R-:W-:Y:S04]  /*01a0*/  STS [R18], R15 ;  /* 0x0000000f12007388 */ /* 0x004fe80000000800 */
[----:B---3--:R-:W-:Y:S01]  /*01b0*/  STS [R17], R14 ;  /* 0x0000000e11007388 */ /* 0x008fe20000000800 */
[----:B------:R-:W-:Y:S06]  /*01c0*/  BAR.SYNC.DEFER_BLOCKING 0x0 ;  /* 0x0000000000007b1d */ /* 0x000fec0000010000 */
[----:B------:R-:W-:Y:S04]  /*01d0*/  LDS R19, [R2] ;  /* 0x0000000002137984 */ /* 0x000fe80000000800 */
[----:B------:R-:W0:Y:S04]  /*01e0*/  LDS.128 R4, [R3+UR4] ;  /* 0x0000000403047984 */ /* 0x000e280008000c00 */
[----:B------:R-:W1:Y:S04]  /*01f0*/  LDS R25, [R2+0x40] ;  /* 0x0000400002197984 */ /* 0x000e680000000800 */
[----:B------:R-:W2:Y:S04]  /*0200*/  LDS R24, [R2+0x80] ;  /* 0x0000800002187984 */ /* 0x000ea80000000800 */
[----:B------:R-:W-:Y:S04]  /*0210*/  LDS R13, [R2+0xc0] ;  /* 0x0000c000020d7984 */ /* 0x000fe80000000800 */
[----:B------:R-:W3:Y:S04]  /*0220*/  LDS.128 R8, [R3+UR4+0x10] ;  /* 0x0000100403087984 */ /* 0x000ee80008000c00 */
[----:B------:R-:W4:Y:S04]  /*0230*/  LDS R12, [R2+0x100] ;  /* 0x00010000020c7984 */ /* 0x000f280000000800 */
[----:B------:R-:W5:Y:S04]  /*0240*/  LDS R15, [R2+0x140] ;  /* 0x00014000020f7984 */ /* 0x000f680000000800 */
[----:B------:R-:W5:Y:S04]  /*0250*/  LDS R14, [R2+0x180] ;  /* 0x00018000020e7984 */ /* 0x000f680000000800 */
[----:B------:R-:W-:Y:S01]  /*0260*/  LDS R26, [R2+0x380] ;  /* 0x00038000021a7984 */ /* 0x000fe20000000800 */
[----:B0-----:R-:W-:-:S04]  /*0270*/  IADD3 R4, PT, PT, R5, R4, R19 ;  /* 0x0000000405047210 */ /* 0x001fc80007ffe013 */
[----:B-1----:R-:W-:Y:S02]  /*0280*/  IADD3 R4, PT, PT, R6, R4, R25 ;  /* 0x0000000406047210 */ /* 0x002fe40007ffe019 */
[----:B------:R-:W-:Y:S02]  /*0290*/  LDS R25, [R2+0x1c0] ;  /* 0x0001c00002197984 */ /* 0x000fe40000000800 */
[----:B--2---:R-:W-:Y:S02]  /*02a0*/  IADD3 R19, PT, PT, R7, R4, R24 ;  /* 0x0000000407137210 */ /* 0x004fe40007ffe018 */
[----:B------:R-:W0:Y:S04]  /*02b0*/  LDS.128 R4, [R3+UR4+0x20] ;  /* 0x0000200403047984 */ /* 0x000e280008000c00 */
[----:B------:R-:W1:Y:S01]  /*02c0*/  LDS R24, [R2+0x200] ;  /* 0x0002000002187984 */ /* 0x000e620000000800 */
[----:B---3--:R-:W-:-:S03]  /*02d0*/  IADD3 R8, PT, PT, R8, R19, R13 ;  /* 0x0000001308087210 */ /* 0x008fc60007ffe00d */
[----:B------:R-:W-:Y:S01]  /*02e0*/  LDS R19, [R2+0x340] ;  /* 0x0003400002137984 */ /* 0x000fe20000000800 */
[----:B----4-:R-:W-:-:S03]  /*02f0*/  IADD3 R8, PT, PT, R9, R8, R12 ;  /* 0x0000000809087210 */ /* 0x010fc60007ffe00c */
[----:B------:R-:W-:Y:S01]  /*0300*/  LDS R13, [R2+0x3c0] ;  /* 0x0003c000020d7984 */ /* 0x000fe20000000800 */
[----:B-----5:R-:W-:-:S03]  /*0310*/  IADD3 R8, PT, PT, R10, R8, R15 ;  /* 0x000000080a087210 */ /* 0x020fc60007ffe00f */
[----:B------:R-:W-:Y:S01]  /*0320*/  LDS R15, [R2+0x2c0] ;  /* 0x0002c000020f7984 */ /* 0x000fe20000000800 */
[----:B------:R-:W-:-:S04]  /*0330*/  IADD3 R8, PT, PT, R11, R8, R14 ;  /* 0x000000080b087210 */ /* 0x000fc80007ffe00e */
[----:B0-----:R-:W-:Y:S02]  /*0340*/  IADD3 R8, PT, PT, R4, R8, R25 ;  /* 0x0000000804087210 */ /* 0x001fe40007ffe019 */
[----:B------:R-:W0:Y:S02]  /*0350*/  LDS R25, [R2+0x240] ;  /* 0x0002400002197984 */ /* 0x000e240000000800 */
[----:B-1----:R-:W-:Y:S02]  /*0360*/  IADD3 R5, PT, PT, R5, R8, R24 ;  /* 0x0000000805057210 */ /* 0x002fe40007ffe018 */
[----:B------:R-:W1:Y:S04]  /*0370*/  LDS R4, [R2+0x280] ;  /* 0x0002800002047984 */ /* 0x000e680000000800 */
[----:B------:R-:W-:Y:S04]  /*0380*/  LDS R24, [R2+0x300] ;  /* 0x0003000002187984 */ /* 0x000fe80000000800 */
[----:B------:R-:W2:Y:S01]  /*0390*/  LDS.128 R8, [R3+UR4+0x30] ;  /* 0x0000300403087984 */ /* 0x000ea20008000c00 */
[----:B------:R-:W-:Y:S06]  /*03a0*/  BAR.SYNC.DEFER_BLOCKING 0x0 ;  /* 0x0000000000007b1d */ /* 0x000fec0000010000 */
[----:B------:R-:W3:Y:S04]  /*03b0*/  LDG.E R27, desc[UR8][R22.64+0x40] ;  /* 0x00004008161b7981 */ /* 0x000ee8000c1e1900 */
[----:B------:R-:W4:Y:S01]  /*03c0*/  LDG.E R28, desc[UR8][R20.64+0x1000] ;  /* 0x00100008141c7981 */ /* 0x000f22000c1e1900 */
[----:B0-----:R-:W-:-:S04]  /*03d0*/  IADD3 R5, PT, PT, R6, R5, R25 ;  /* 0x0000000506057210 */ /* 0x001fc80007ffe019 */
[----:B-1----:R-:W-:-:S04]  /*03e0*/  IADD3 R14, PT, PT, R7, R5, R4 ;  /* 0x00000005070e7210 */ /* 0x002fc80007ffe004 */
[----:B--2---:R-:W-:-:S04]  /*03f0*/  IADD3 R8, PT, PT, R8, R14, R15 ;  /* 0x0000000e08087210 */ /* 0x004fc80007ffe00f */
[----:B------:R-:W-:-:S04]  /*0400*/  IADD3 R8, PT, PT, R9, R8, R24 ;  /* 0x0000000809087210 */ /* 0x000fc80007ffe018 */
[----:B------:R-:W-:-:S04]  /*0410*/  IADD3 R8, PT, PT, R10, R8, R19 ;  /* 0x000000080a087210 */ /* 0x000fc80007ffe013 */
[----:B------:R-:W-:Y:S01]  /*0420*/  IADD3 R26, PT, PT, R11, R8, R26 ;  /* 0x000000080b1a7210 */ /* 0x000fe20007ffe01a */
[----:B---3--:R-:W-:Y:S04]  /*0430*/  STS [R18], R27 ;  /* 0x0000001b12007388 */ /* 0x008fe80000000800 */
[----:B----4-:R-:W-:Y:S01]  /*0440*/  STS [R17], R28 ;  /* 0x0000001c11007388 */ /* 0x010fe20000000800 */
[----:B------:R-:W-:Y:S06]  /*0450*/  BAR.SYNC.DEFER_BLOCKING 0x0 ;  /* 0x0000000000007b1d */ /* 0x000fec0000010000 */
[----:B------:R-:W0:Y:S04]  /*0460*/  LDS.128 R4, [R3+UR4] ;  /* 0x0000000403047984 */ /* 0x000e280008000c00 */
[----:B------:R-:W1:Y:S04]  /*0470*/  LDS R12, [R2] ;  /* 0x00000000020c7984 */ /* 0x000e680000000800 */
[----:B------:R-:W2:Y:S04]  /*0480*/  LDS R15, [R2+0x40] ;  /* 0x00004000020f7984 */ /* 0x000ea80000000800 */
[----:B------:R-:W3:Y:S04]  /*0490*/  LDS R14, [R2+0x80] ;  /* 0x00008000020e7984 */ /* 0x000ee80000000800 */
[----:B------:R-:W-:Y:S04]  /*04a0*/  LDS R19, [R2+0xc0] ;  /* 0x0000c00002137984 */ /* 0x000fe80000000800 */
[----:B------:R-:W4:Y:S04]  /*04b0*/  LDS.128 R8, [R3+UR4+0x10] ;  /* 0x0000100403087984 */ /* 0x000f280008000c00 */
[----:B------:R-:W5:Y:S04]  /*04c0*/  LDS R24, [R2+0x100] ;  /* 0x0001000002187984 */ /* 0x000f680000000800 */
[----:B------:R-:W-:Y:S01]  /*04d0*/  LDS R25, [R2+0x1c0] ;  /* 0x0001c00002197984 */ /* 0x000fe20000000800 */
[----:B0-----:R-:W-:-:S03]  /*04e0*/  IADD3 R4, PT, PT, R4, R26, R13 ;  /* 0x0000001a04047210 */ /* 0x001fc60007ffe00d */
[----:B------:R-:W0:Y:S01]  /*04f0*/  LDS R13, [R2+0x140] ;  /* 0x00014000020d7984 */ /* 0x000e220000000800 */
[----:B-1----:R-:W-:-:S03]  /*0500*/  IADD3 R4, PT, PT, R5, R4, R12 ;  /* 0x0000000405047210 */ /* 0x002fc60007ffe00c */
[----:B------:R-:W1:Y:S01]  /*0510*/  LDS R12, [R2+0x180] ;  /* 0x00018000020c7984 */ /* 0x000e620000000800 */
[----:B--2---:R-:W-:-:S04]  /*0520*/  IADD3 R4, PT, PT, R6, R4, R15 ;  /* 0x0000000406047210 */ /* 0x004fc80007ffe00f */
[----:B---3--:R-:W-:Y:S02]  /*0530*/  IADD3 R15, PT, PT, R7, R4, R14 ;  /* 0x00000004070f7210 */ /* 0x008fe40007ffe00e */
[----:B------:R-:W2:Y:S04]  /*0540*/  LDS.128 R4, [R3+UR4+0x20] ;  /* 0x0000200403047984 */ /* 0x000ea80008000c00 */
[----:B------:R-:W3:Y:S01]  /*0550*/  LDS R14, [R2+0x200] ;  /* 0x00020000020e7984 */ /* 0x000ee20000000800 */
[----:B----4-:R-:W-:-:S03]  /*0560*/  IADD3 R8, PT, PT, R8, R15, R19 ;  /* 0x0000000f08087210 */ /* 0x010fc60007ffe013 */
[----:B------:R-:W4:Y:S01]  /*0570*/  LDS R15, [R2+0x240] ;  /* 0x00024000020f7984 */ /* 0x000f220000000800 */
[----:B-----5:R-:W-:-:S03]  /*0580*/  IADD3 R8, PT, PT, R9, R8, R24 ;  /* 0x0000000809087210 */ /* 0x020fc60007ffe018 */
[----:B------:R-:W-:Y:S04]  /*0590*/  LDS R19, [R2+0x2c0] ;  /* 0x0002c00002137984 */ /* 0x000fe80000000800 */
[----:B------:R-:W-:Y:S01]  /*05a0*/  LDS R24, [R2+0x300] ;  /* 0x0003000002187984 */ /* 0x000fe20000000800 */
[----:B0-----:R-:W-:-:S03]  /*05b0*/  IADD3 R8, PT, PT, R10, R8, R13 ;  /* 0x000000080a087210 */ /* 0x001fc60007ffe00d */
[----:B------:R-:W-:Y:S01]  /*05c0*/  LDS R13, [R2+0x3c0] ;  /* 0x0003c000020d7984 */ /* 0x000fe20000000800 */
[----:B-1----:R-:W-:-:S04]  /*05d0*/  IADD3 R8, PT, PT, R11, R8, R12 ;  /* 0x000000080b087210 */ /* 0x002fc80007ffe00c */
[----:B--2---:R-:W-:Y:S02]  /*05e0*/  IADD3 R8, PT, PT, R4, R8, R25 ;  /* 0x0000000804087210 */ /* 0x004fe40007ffe019 */
[----:B------:R-:W0:Y:S02]  /*05f0*/  LDS R4, [R2+0x280] ;  /* 0x0002800002047984 */ /* 0x000e240000000800 */
[----:B---3--:R-:W-:Y:S02]  /*0600*/  IADD3 R5, PT, PT, R5, R8, R14 ;  /* 0x0000000805057210 */ /* 0x008fe40007ffe00e */
[----:B------:R-:W-:Y:S04]  /*0610*/  LDS R25, [R2+0x340] ;  /* 0x0003400002197984 */ /* 0x000fe80000000800 */
[----:B------:R-:W-:Y:S04]  /*0620*/  LDS R14, [R2+0x380] ;  /* 0x00038000020e7984 */ /* 0x000fe80000000800 */
[----:B------:R-:W1:Y:S01]  /*0630*/  LDS.128 R8, [R3+UR4+0x30] ;  /* 0x0000300403087984 */ /* 0x000e620008000c00 */
[----:B------:R-:W-:Y:S06]  /*0640*/  BAR.SYNC.DEFER_BLOCKING 0x0 ;  /* 0x0000000000007b1d */ /* 0x000fec0000010000 */
[----:B------:R-:W2:Y:S04]  /*0650*/  LDG.E R27, desc[UR8][R22.64+0x80] ;  /* 0x00008008161b7981 */ /* 0x000ea8000c1e1900 */
[----:B------:R-:W3:Y:S01]  /*0660*/  LDG.E R28, desc[UR8][R20.64+0x2000] ;  /* 0x00200008141c7981 */ /* 0x000ee2000c1e1900 */
[----:B----4-:R-:W-:-:S04]  /*0670*/  IADD3 R5, PT, PT, R6, R5, R15 ;  /* 0x0000000506057210 */ /* 0x010fc80007ffe00f */
[----:B0-----:R-:W-:-:S04]  /*0680*/  IADD3 R26, PT, PT, R7, R5, R4 ;  /* 0x00000005071a7210 */ /* 0x001fc80007ffe004 */
[----:B-1----:R-:W-:-:S04]  /*0690*/  IADD3 R8, PT, PT, R8, R26, R19 ;  /* 0x0000001a08087210 */ /* 0x002fc80007ffe013 */
[----:B------:R-:W-:-:S04]  /*06a0*/  IADD3 R8, PT, PT, R9, R8, R24 ;  /* 0x0000000809087210 */ /* 0x000fc80007ffe018 */
[----:B------:R-:W-:-:S04]  /*06b0*/  IADD3 R8, PT, PT, R10, R8, R25 ;  /* 0x000000080a087210 */ /* 0x000fc80007ffe019 */
[----:B------:R-:W-:Y:S01]  /*06c0*/  IADD3 R14, PT, PT, R11, R8, R14 ;  /* 0x000000080b0e7210 */ /* 0x000fe20007ffe00e */
[----:B--2---:R-:W-:Y:S04]  /*06d0*/  STS [R18], R27 ;  /* 0x0000001b12007388 */ /* 0x004fe80000000800 */
[----:B---3--:R-:W-:Y:S01]  /*06e0*/  STS [R17], R28 ;  /* 0x0000001c11007388 */ /* 0x008fe20000000800 */
        /* <DEDUP_REMOVED lines=8> */
[----:B------:R-:W5:Y:S04]  /*0770*/  LDS R25, [R2+0x140] ;  /* 0x0001400002197984 */ /* 0x000f680000000800 */
[----:B------:R-:W-:Y:S04]  /*0780*/  LDS R27, [R2+0x1c0] ;  /* 0x0001c000021b7984 */ /* 0x000fe80000000800 */
[----:B------:R-:W-:Y:S01]  /*0790*/  LDS R32, [R2+0x200] ;  /* 0x0002000002207984 */ /* 0x000fe20000000800 */
[----:B0-----:R-:W-:-:S03]  /*07a0*/  IADD3 R4, PT, PT, R4, R14, R13 ;  /* 0x0000000e04047210 */ /* 0x001fc60007ffe00d */
[----:B------:R-:W-:Y:S01]  /*07b0*/  LDS R29, [R2+0x240] ;  /* 0x00024000021d7984 */ /* 0x000fe20000000800 */
[----:B-1----:R-:W-:-:S03]  /*07c0*/  IADD3 R5, PT, PT, R5, R4, R12 ;  /* 0x0000000405057210 */ /* 0x002fc60007ffe00c */
[----:B------:R-:W-:Y:S04]  /*07d0*/  LDS R30, [R2+0x280] ;  /* 0x00028000021e7984 */ /* 0x000fe80000000800 */
[----:B------:R-:W0:Y:S01]  /*07e0*/  LDS R4, [R2+0x180] ;  /* 0x0001800002047984 */ /* 0x000e220000000800 */
[----:B--2---:R-:W-:-:S03]  /*07f0*/  IADD3 R5, PT, PT, R6, R5, R15 ;  /* 0x0000000506057210 */ /* 0x004fc60007ffe00f */
[----:B------:R-:W1:Y:S01]  /*0800*/  LDS.128 R12, [R3+UR4+0x20] ;  /* 0x00002004030c7984 */ /* 0x000e620008000c00 */
[----:B---3--:R-:W-:-:S03]  /*0810*/  IADD3 R5, PT, PT, R7, R5, R24 ;  /* 0x0000000507057210 */ /* 0x008fc60007ffe018 */
[----:B------:R-:W-:Y:S01]  /*0820*/  LDS R24, [R2+0x380] ;  /* 0x0003800002187984 */ /* 0x000fe20000000800 */
[----:B----4-:R-:W-:-:S03]  /*0830*/  IADD3 R5, PT, PT, R8, R5, R19 ;  /* 0x0000000508057210 */ /* 0x010fc60007ffe013 */
[----:B------:R-:W-:Y:S01]  /*0840*/  LDS R19, [R2+0x3c0] ;  /* 0x0003c00002137984 */ /* 0x000fe20000000800 */
[----:B-----5:R-:W-:-:S03]  /*0850*/  IADD3 R5, PT, PT, R9, R5, R26 ;  /* 0x0000000509057210 */ /* 0x020fc60007ffe01a */
[----:B------:R-:W-:Y:S01]  /*0860*/  LDS R26, [R2+0x300] ;  /* 0x00030000021a7984 */ /* 0x000fe20000000800 */
[----:B------:R-:W-:-:S03]  /*0870*/  IADD3 R5, PT, PT, R10, R5, R25 ;  /* 0x000000050a057210 */ /* 0x000fc60007ffe019 */
[----:B------:R-:W-:Y:S01]  /*0880*/  LDS R25, [R2+0x340] ;  /* 0x0003400002197984 */ /* 0x000fe20000000800 */
[----:B0-----:R-:W-:-:S04]  /*0890*/  IADD3 R4, PT, PT, R11, R5, R4 ;  /* 0x000000050b047210 */ /* 0x001fc80007ffe004 */
[----:B-1----:R-:W-:Y:S02]  /*08a0*/  IADD3 R27, PT, PT, R12, R4, R27 ;  /* 0x000000040c1b7210 */ /* 0x002fe40007ffe01b */
[----:B------:R-:W-:Y:S04]  /*08b0*/  LDS R12, [R2+0x2c0] ;  /* 0x0002c000020c7984 */ /* 0x000fe80000000800 */
[----:B------:R-:W0:Y:S01]  /*08c0*/  LDS.128 R4, [R3+UR4+0x30] ;  /* 0x0000300403047984 */ /* 0x000e220008000c00 */
[----:B------:R-:W-:Y:S06]  /*08d0*/  BAR.SYNC.DEFER_BLOCKING 0x0 ;  /* 0x0000000000007b1d */ /* 0x000fec0000010000 */
[----:B------:R-:W2:Y:S04]  /*08e0*/  LDG.E R23, desc[UR8][R22.64+0xc0] ;  /* 0x0000c00816177981 */ /* 0x000ea8000c1e1900 */
[----:B------:R-:W3:Y:S01]  /*08f0*/  LDG.E R20, desc[UR8][R20.64+0x3000] ;  /* 0x0030000814147981 */ /* 0x000ee2000c1e1900 */
[----:B------:R-:W-:-:S04]  /*0900*/  IADD3 R13, PT, PT, R13, R27, R32 ;  /* 0x0000001b0d0d7210 */ /* 0x000fc80007ffe020 */
[----:B------:R-:W-:-:S04]  /*0910*/  IADD3 R13, PT, PT, R14, R13, R29 ;  /* 0x0000000d0e0d7210 */ /* 0x000fc80007ffe01d */
[----:B------:R-:W-:-:S04]  /*0920*/  IADD3 R13, PT, PT, R15, R13, R30 ;  /* 0x0000000d0f0d7210 */ /* 0x000fc80007ffe01e */
[----:B0-----:R-:W-:-:S04]  /*0930*/  IADD3 R4, PT, PT, R4, R13, R12 ;  /* 0x0000000d04047210 */ /* 0x001fc80007ffe00c */
        /* <DEDUP_REMOVED lines=14> */
[----:B------:R-:W5:Y:S04]  /*0a20*/  LDS R20, [R2+0x180] ;  /* 0x0001800002147984 */ /* 0x000f680000000800 */
[----:B------:R-:W-:Y:S01]  /*0a30*/  LDS R22, [R2+0x200] ;  /* 0x0002000002167984 */ /* 0x000fe20000000800 */
[----:B0-----:R-:W-:-:S03]  /*0a40*/  IADD3 R8, PT, PT, R8, R4, R19 ;  /* 0x0000000408087210 */ /* 0x001fc60007ffe013 */
[----:B------:R-:W-:Y:S04]  /*0a50*/  LDS R23, [R2+0x240] ;  /* 0x0002400002177984 */ /* 0x000fe80000000800 */
[----:B------:R-:W-:Y:S04]  /*0a60*/  LDS R19, [R2+0x1c0] ;  /* 0x0001c00002137984 */ /* 0x000fe80000000800 */
[----:B------:R-:W0:Y:S01]  /*0a70*/  LDS.128 R4, [R3+UR4+0x20] ;  /* 0x0000200403047984 */ /* 0x000e220008000c00 */
[----:B-1----:R-:W-:-:S03]  /*0a80*/  IADD3 R8, PT, PT, R9, R8, R28 ;  /* 0x0000000809087210 */ /* 0x002fc60007ffe01c */
[----:B------:R-:W1:Y:S01]  /*0a90*/  LDS R24, [R2+0x280] ;  /* 0x0002800002187984 */ /* 0x000e620000000800 */
[----:B--2---:R-:W-:-:S03]  /*0aa0*/  IADD3 R8, PT, PT, R10, R8, R27 ;  /* 0x000000080a087210 */ /* 0x004fc60007ffe01b */
[----:B------:R-:W-:Y:S01]  /*0ab0*/  LDS R25, [R2+0x2c0] ;  /* 0x0002c00002197984 */ /* 0x000fe20000000800 */
[----:B---3--:R-:W-:-:S03]  /*0ac0*/  IADD3 R29, PT, PT, R11, R8, R29 ;  /* 0x000000080b1d7210 */ /* 0x008fc60007ffe01d */
[----:B------:R-:W2:Y:S01]  /*0ad0*/  LDS.128 R8, [R3+UR4+0x30] ;  /* 0x0000300403087984 */ /* 0x000ea20008000c00 */
[----:B----4-:R-:W-:-:S03]  /*0ae0*/  IADD3 R12, PT, PT, R12, R29, R21 ;  /* 0x0000001d0c0c7210 */ /* 0x010fc60007ffe015 */
[----:B------:R-:W3:Y:S01]  /*0af0*/  LDS R26, [R2+0x300] ;  /* 0x00030000021a7984 */ /* 0x000ee20000000800 */
[----:B-----5:R-:W-:-:S03]  /*0b00*/  IADD3 R13, PT, PT, R13, R12, R18 ;  /* 0x0000000c0d0d7210 */ /* 0x020fc60007ffe012 */
[----:B------:R-:W4:Y:S04]  /*0b10*/  LDS R21, [R2+0x340] ;  /* 0x0003400002157984 */ /* 0x000f280000000800 */
[----:B------:R-:W5:Y:S01]  /*0b20*/  LDS R12, [R2+0x380] ;  /* 0x00038000020c7984 */ /* 0x000f620000000800 */
[----:B------:R-:W-:-:S03]  /*0b30*/  IADD3 R14, PT, PT, R14, R13, R17 ;  /* 0x0000000d0e0e7210 */ /* 0x000fc60007ffe011 */
[----:B------:R-:W5:Y:S01]  /*0b40*/  LDS R13, [R2+0x3c0] ;  /* 0x0003c000020d7984 */ /* 0x000f620000000800 */
[----:B------:R-:W-:-:S04]  /*0b50*/  IADD3 R14, PT, PT, R15, R14, R20 ;  /* 0x0000000e0f0e7210 */ /* 0x000fc80007ffe014 */
[----:B0-----:R-:W-:-:S04]  /*0b60*/  IADD3 R4, PT, PT, R4, R14, R19 ;  /* 0x0000000e04047210 */ /* 0x001fc80007ffe013 */
[----:B------:R-:W-:Y:S02]  /*0b70*/  IADD3 R22, PT, PT, R5, R4, R22 ;  /* 0x0000000405167210 */ /* 0x000fe40007ffe016 */
[----:B------:R-:W0:Y:S02]  /*0b80*/  LDC.64 R4, c[0x0][0x390] ;  /* 0x0000e400ff047b82 */ /* 0x000e240000000a00 */
[----:B------:R-:W-:-:S04]  /*0b90*/  IADD3 R6, PT, PT, R6, R22, R23 ;  /* 0x0000001606067210 */ /* 0x000fc80007ffe017 */
[----:B-1----:R-:W-:-:S04]  /*0ba0*/  IADD3 R6, PT, PT, R7, R6, R24 ;  /* 0x0000000607067210 */ /* 0x002fc80007ffe018 */
[----:B--2---:R-:W-:-:S04]  /*0bb0*/  IADD3 R6, PT, PT, R8, R6, R25 ;  /* 0x0000000608067210 */ /* 0x004fc80007ffe019 */
[----:B---3--:R-:W-:-:S04]  /*0bc0*/  IADD3 R6, PT, PT, R9, R6, R26 ;  /* 0x0000000609067210 */ /* 0x008fc80007ffe01a */
[----:B----4-:R-:W-:Y:S01]  /*0bd0*/  IADD3 R6, PT, PT, R10, R6, R21 ;  /* 0x000000060a067210 */ /* 0x010fe20007ffe015 */
[----:B------:R-:W-:-:S03]  /*0be0*/  IMAD.IADD R3, R16, 0x1, R0 ;  /* 0x0000000110037824 */ /* 0x000fc600078e0200 */
[----:B-----5:R-:W-:Y:S01]  /*0bf0*/  IADD3 R6, PT, PT, R11, R6, R12 ;  /* 0x000000060b067210 */ /* 0x020fe20007ffe00c */
[----:B0-----:R-:W-:-:S04]  /*0c00*/  IMAD.WIDE.U32 R4, R3, 0x4, R4 ;  /* 0x0000000403047825 */ /* 0x001fc800078e0004 */
[----:B------:R-:W-:Y:S01]  /*0c10*/  IMAD.IADD R13, R13, 0x1, R6 ;  /* 0x000000010d0d7824 */ /* 0x000fe200078e0206 */
[----:B------:R-:W-:Y:S06]  /*0c20*/  BAR.SYNC.DEFER_BLOCKING 0x0 ;  /* 0x0000000000007b1d */ /* 0x000fec0000010000 */
[----:B------:R-:W-:Y:S01]  /*0c30*/  STG.E desc[UR8][R4.64], R13 ;  /* 0x0000000d04007986 */ /* 0x000fe2000c101908 */
[----:B------:R-:W-:Y:S05]  /*0c40*/  EXIT ;  /* 0x000000000000794d */ /* 0x000fea0003800000 */
.L_x_0:
[----:B------:R-:W-:-:S00]  /*0c50*/  BRA `(.L_x_0) ;  /* 0xfffffffc00fc7947 */ /* 0x000fc0000383ffff */
[----:B------:R-:W-:-:S00]  /*0c60*/  NOP ;  /* 0x0000000000007918 */ /* 0x000fc00000000000 */
        /* <DEDUP_REMOVED lines=9> */
.L_x_1:


//--------------------- .nv.shared._Z27tiled_matrix_multiplicationPiS_S_ --------------------------
	.section	.nv.shared._Z27tiled_matrix_multiplicationPiS_S_,"aw",@nobits
	.sectionflags	@""
	.align	4
.nv.shared._Z27tiled_matrix_multiplicationPiS_S_:
	.zero		3072


//--------------------- .nv.shared.reserved.0     --------------------------
	.section	.nv.shared.reserved.0,"aw",@nobits
	.weak		__nv_reservedSMEM_offset_0_alias
	.size		__nv_reservedSMEM_offset_0_alias, 0, 64
	.other		__nv_reservedSMEM_offset_0_alias,@"STO_CUDA_RESERVED_SHARED STV_DEFAULT"
__nv_reservedSMEM_offset_0_alias:
	.zero		0
	.zero		64


//--------------------- .nv.constant0._Z27tiled_matrix_multiplicationPiS_S_ --------------------------
	.section	.nv.constant0._Z27tiled_matrix_multiplicationPiS_S_,"a",@progbits
	.sectionflags	@""
	.align	4
.nv.constant0._Z27tiled_matrix_multiplicationPiS_S_:
	.zero		920


//--------------------- SYMBOLS --------------------------

	.type		.nv.reservedSmem.offset0,@object
	.size		.nv.reservedSmem.offset0,0x4
	.type		.nv.reservedSmem.cap,@object
	.size		.nv.reservedSmem.cap,0x4
